	.headerflags	@"EF_CUDA_TEXMODE_UNIFIED EF_CUDA_64BIT_ADDRESS EF_CUDA_ACCELERATORS EF_CUDA_SM90 EF_CUDA_VIRTUAL_SM(EF_CUDA_SM90)"
	.elftype	@"ET_EXEC"


//--------------------- .nv.info                  --------------------------
	.section	.nv.info,"",@"SHT_CUDA_INFO"
	.align	4


	//----- nvinfo : EIATTR_REGCOUNT
	.align		4
        /*0000*/ 	.byte	0x04, 0x2f
        /*0002*/ 	.short	(.L_1 - .L_0)
	.align		4
.L_0:
        /*0004*/ 	.word	index@(triton_poi_fused_div_exp_neg_sum_2)
        /*0008*/ 	.word	0x00000014


	//----- nvinfo : EIATTR_MIN_STACK_SIZE
	.align		4
.L_1:
        /*000c*/ 	.byte	0x04, 0x12
        /*000e*/ 	.short	(.L_3 - .L_2)
	.align		4
.L_2:
        /*0010*/ 	.word	index@(triton_poi_fused_div_exp_neg_sum_2)
        /*0014*/ 	.word	0x00000000


	//----- nvinfo : EIATTR_FRAME_SIZE
	.align		4
.L_3:
        /*0018*/ 	.byte	0x04, 0x11
        /*001a*/ 	.short	(.L_5 - .L_4)
	.align		4
.L_4:
        /*001c*/ 	.word	index@(triton_poi_fused_div_exp_neg_sum_2)
        /*0020*/ 	.word	0x00000000


	//----- nvinfo : EIATTR_MIN_STACK_SIZE
	.align		4
.L_5:
        /*0024*/ 	.byte	0x04, 0x12
        /*0026*/ 	.short	(.L_7 - .L_6)
	.align		4
.L_6:
        /*0028*/ 	.word	index@(triton_poi_fused_div_exp_neg_sum_2)
        /*002c*/ 	.word	0x00000000
.L_7:


//--------------------- .nv.info.triton_poi_fused_div_exp_neg_sum_2 --------------------------
	.section	.nv.info.triton_poi_fused_div_exp_neg_sum_2,"",@"SHT_CUDA_INFO"
	.sectionflags	@""
	.align	4


	//----- nvinfo : EIATTR_CUDA_API_VERSION
	.align		4
        /*0000*/ 	.byte	0x04, 0x37
        /*0002*/ 	.short	(.L_9 - .L_8)
.L_8:
        /*0004*/ 	.word	0x0000007c


	//----- nvinfo : EIATTR_KPARAM_INFO
	.align		4
.L_9:
        /*0008*/ 	.byte	0x04, 0x17
        /*000a*/ 	.short	(.L_11 - .L_10)
.L_10:
        /*000c*/ 	.word	0x00000000
        /*0010*/ 	.short	0x0002
        /*0012*/ 	.short	0x0010
        /*0014*/ 	.byte	0x00, 0xf0, 0x11, 0x00


	//----- nvinfo : EIATTR_KPARAM_INFO
	.align		4
.L_11:
        /*0018*/ 	.byte	0x04, 0x17
        /*001a*/ 	.short	(.L_13 - .L_12)
.L_12:
        /*001c*/ 	.word	0x00000000
        /*0020*/ 	.short	0x0001
        /*0022*/ 	.short	0x0008
        /*0024*/ 	.byte	0x00, 0xf4, 0x21, 0x00


	//----- nvinfo : EIATTR_KPARAM_INFO
	.align		4
.L_13:
        /*0028*/ 	.byte	0x04, 0x17
        /*002a*/ 	.short	(.L_15 - .L_14)
.L_14:
        /*002c*/ 	.word	0x00000000
        /*0030*/ 	.short	0x0000
        /*0032*/ 	.short	0x0000
        /*0034*/ 	.byte	0x00, 0xf4, 0x21, 0x00


	//----- nvinfo : EIATTR_SPARSE_MMA_MASK
	.align		4
.L_15:
        /*0038*/ 	.byte	0x03, 0x50
        /*003a*/ 	.short	0x0000


	//----- nvinfo : EIATTR_MAXREG_COUNT
	.align		4
        /*003c*/ 	.byte	0x03, 0x1b
        /*003e*/ 	.short	0x00ff


	//----- nvinfo : EIATTR_EXIT_INSTR_OFFSETS
	.align		4
        /*0040*/ 	.byte	0x04, 0x1c
        /*0042*/ 	.short	(.L_17 - .L_16)


	//   ....[0]....
.L_16:
        /*0044*/ 	.word	0x00000500


	//   ....[1]....
        /*0048*/ 	.word	0x00000520


	//----- nvinfo : EIATTR_REQNTID
	.align		4
.L_17:
        /*004c*/ 	.byte	0x04, 0x10
        /*004e*/ 	.short	(.L_19 - .L_18)
.L_18:
        /*0050*/ 	.word	0x00000080
        /*0054*/ 	.word	0x00000001
        /*0058*/ 	.word	0x00000001


	//----- nvinfo : EIATTR_CBANK_PARAM_SIZE
	.align		4
.L_19:
        /*005c*/ 	.byte	0x03, 0x19
        /*005e*/ 	.short	0x0014


	//----- nvinfo : EIATTR_PARAM_CBANK
	.align		4
        /*0060*/ 	.byte	0x04, 0x0a
        /*0062*/ 	.short	(.L_21 - .L_20)
	.align		4
.L_20:
        /*0064*/ 	.word	index@(.nv.constant0.triton_poi_fused_div_exp_neg_sum_2)
        /*0068*/ 	.short	0x0210
        /*006a*/ 	.short	0x0014


	//----- nvinfo : EIATTR_SW_WAR
	.align		4
.L_21:
        /*006c*/ 	.byte	0x04, 0x36
        /*006e*/ 	.short	(.L_23 - .L_22)
.L_22:
        /*0070*/ 	.word	0x00000008
.L_23:


//--------------------- .nv.callgraph             --------------------------
	.section	.nv.callgraph,"",@"SHT_CUDA_CALLGRAPH"
	.align	4
	.sectionentsize	8
	.align		4
        /*0000*/ 	.word	0x00000000
	.align		4
        /*0004*/ 	.word	0xffffffff
	.align		4
        /*0008*/ 	.word	0x00000000
	.align		4
        /*000c*/ 	.word	0xfffffffe
	.align		4
        /*0010*/ 	.word	0x00000000
	.align		4
        /*0014*/ 	.word	0xfffffffd
	.align		4
        /*0018*/ 	.word	0x00000000
	.align		4
        /*001c*/ 	.word	0xfffffffc


//--------------------- .text.triton_poi_fused_div_exp_neg_sum_2 --------------------------
	.section	.text.triton_poi_fused_div_exp_neg_sum_2,"ax",@progbits
	.align	128
        .global         triton_poi_fused_div_exp_neg_sum_2
        .type           triton_poi_fused_div_exp_neg_sum_2,@function
        .size           triton_poi_fused_div_exp_neg_sum_2,(.L_x_1 - triton_poi_fused_div_exp_neg_sum_2)
        .other          triton_poi_fused_div_exp_neg_sum_2,@"STO_CUDA_ENTRY STV_DEFAULT"
triton_poi_fused_div_exp_neg_sum_2:
.text.triton_poi_fused_div_exp_neg_sum_2:
[----:B------:R-:W0:Y:S02]  /*0000*/  LDC R1, c[0x0][0x28] ;  /* 0x00000a00ff017b82 */ /* 0x000e240000000800 */
[----:B------:R-:W1:Y:S01]  /*0010*/  S2R R5, SR_TID.X ;  /* 0x0000000000057919 */ /* 0x000e620000002100 */
[----:B------:R-:W2:Y:S01]  /*0020*/  LDC.64 R2, c[0x0][0x210] ;  /* 0x00008400ff027b82 */ /* 0x000ea20000000a00 */
[----:B------:R-:W-:Y:S01]  /*0030*/  CS2R R14, SRZ ;  /* 0x00000000000e7805 */ /* 0x000fe2000001ff00 */
[----:B------:R-:W-:Y:S01]  /*0040*/  ULDC.64 UR4, c[0x0][0x208] ;  /* 0x0000820000047ab9 */ /* 0x000fe20000000a00 */
[----:B------:R-:W3:Y:S01]  /*0050*/  S2R R0, SR_CTAID.X ;  /* 0x0000000000007919 */ /* 0x000ee20000002500 */
[----:B-1----:R-:W-:Y:S02]  /*0060*/  LOP3.LUT R5, R5, 0x7f, RZ, 0xc0, !PT ;  /* 0x0000007f05057812 */ /* 0x002fe400078ec0ff */
[----:B---3--:R-:W-:Y:S02]  /*0070*/  SHF.R.S32.HI R4, RZ, 0x18, R0 ;  /* 0x00000018ff047819 */ /* 0x008fe40000011400 */
[----:B------:R-:W-:Y:S02]  /*0080*/  LEA R5, R0, R5, 0x7 ;  /* 0x0000000500057211 */ /* 0x000fe400078e38ff */
[----:B------:R-:W-:-:S02]  /*0090*/  SGXT R0, R4, 0x1 ;  /* 0x000000010400781a */ /* 0x000fc40000000200 */
[----:B------:R-:W-:Y:S02]  /*00a0*/  ISETP.GE.AND P0, PT, R5, 0x100, PT ;  /* 0x000001000500780c */ /* 0x000fe40003f06270 */
[CC--:B------:R-:W-:Y:S02]  /*00b0*/  LEA.HI R4, R0.reuse, R5.reuse, RZ, 0x4 ;  /* 0x0000000500047211 */ /* 0x0c0fe400078f20ff */
[----:B------:R-:W-:Y:S02]  /*00c0*/  LEA.HI R0, R0, R5, RZ, 0x6 ;  /* 0x0000000500007211 */ /* 0x000fe400078f30ff */
[----:B------:R-:W-:Y:S02]  /*00d0*/  LOP3.LUT R4, R4, 0xfffffff0, RZ, 0xc0, !PT ;  /* 0xfffffff004047812 */ /* 0x000fe400078ec0ff */
[----:B------:R-:W-:-:S04]  /*00e0*/  LOP3.LUT R0, R0, 0xffffffc0, RZ, 0xc0, !PT ;  /* 0xffffffc000007812 */ /* 0x000fc800078ec0ff */
[----:B------:R-:W-:Y:S01]  /*00f0*/  IADD3 R11, R0, R5, -R4 ;  /* 0x00000005000b7210 */ /* 0x000fe20007ffe804 */
[----:B------:R-:W-:-:S03]  /*0100*/  HFMA2.MMA R4, -RZ, RZ, 0, 0 ;  /* 0x00000000ff047435 */ /* 0x000fc600000001ff */
[----:B------:R-:W-:Y:S01]  /*0110*/  IADD3 R9, R11, 0x10, RZ ;  /* 0x000000100b097810 */ /* 0x000fe20007ffe0ff */
[----:B--2---:R-:W-:Y:S01]  /*0120*/  IMAD.WIDE R6, R11, 0x4, R2 ;  /* 0x000000040b067825 */ /* 0x004fe200078e0202 */
[----:B------:R-:W-:-:S03]  /*0130*/  IADD3 R13, R11, 0x20, RZ ;  /* 0x000000200b0d7810 */ /* 0x000fc60007ffe0ff */
[--C-:B------:R-:W-:Y:S01]  /*0140*/  IMAD.WIDE R8, R9, 0x4, R2.reuse ;  /* 0x0000000409087825 */ /* 0x100fe200078e0202 */
[----:B------:R-:W-:Y:S01]  /*0150*/  IADD3 R17, R11, 0x30, RZ ;  /* 0x000000300b117810 */ /* 0x000fe20007ffe0ff */
[----:B------:R-:W2:Y:S02]  /*0160*/  @!P0 LDG.E.EL R4, desc[UR4][R6.64] ;  /* 0x0000000406048981 */ /* 0x000ea4000c2e1900 */
[--C-:B------:R-:W-:Y:S02]  /*0170*/  IMAD.WIDE R10, R13, 0x4, R2.reuse ;  /* 0x000000040d0a7825 */ /* 0x100fe400078e0202 */
[----:B------:R-:W3:Y:S01]  /*0180*/  @!P0 LDG.E.EL R14, desc[UR4][R8.64] ;  /* 0x00000004080e8981 */ /* 0x000ee2000c2e1900 */
[----:B------:R-:W-:Y:S01]  /*0190*/  MOV R16, RZ ;  /* 0x000000ff00107202 */ /* 0x000fe20000000f00 */
[--C-:B------:R-:W-:Y:S02]  /*01a0*/  IMAD.WIDE R12, R17, 0x4, R2.reuse ;  /* 0x00000004110c7825 */ /* 0x100fe400078e0202 */
[----:B------:R-:W4:Y:S04]  /*01b0*/  @!P0 LDG.E.EL R15, desc[UR4][R10.64] ;  /* 0x000000040a0f8981 */ /* 0x000f28000c2e1900 */
[----:B------:R-:W5:Y:S01]  /*01c0*/  @!P0 LDG.E.EL R16, desc[UR4][R12.64] ;  /* 0x000000040c108981 */ /* 0x000f62000c2e1900 */
[----:B------:R-:W-:Y:S01]  /*01d0*/  HFMA2.MMA R0, -RZ, RZ, 0, 0 ;  /* 0x00000000ff007435 */ /* 0x000fe200000001ff */
[----:B------:R-:W-:-:S09]  /*01e0*/  IMAD.WIDE R2, R5, 0x4, R2 ;  /* 0x0000000405027825 */ /* 0x000fd200078e0202 */
[----:B------:R-:W5:Y:S01]  /*01f0*/  @!P0 LDG.E R0, desc[UR4][R2.64] ;  /* 0x0000000402008981 */ /* 0x000f62000c1e1900 */
[----:B--2---:R-:W-:Y:S01]  /*0200*/  FADD R4, RZ, -R4 ;  /* 0x80000004ff047221 */ /* 0x004fe20000000000 */
[----:B---3--:R-:W-:-:S03]  /*0210*/  FADD R14, RZ, -R14 ;  /* 0x8000000eff0e7221 */ /* 0x008fc60000000000 */
[----:B------:R-:W-:Y:S01]  /*0220*/  FMUL R4, R4, 10 ;  /* 0x4120000004047820 */ /* 0x000fe20000400000 */
[----:B----4-:R-:W-:Y:S01]  /*0230*/  FADD R15, RZ, -R15 ;  /* 0x8000000fff0f7221 */ /* 0x010fe20000000000 */
[----:B------:R-:W-:Y:S02]  /*0240*/  FMUL R14, R14, 10 ;  /* 0x412000000e0e7820 */ /* 0x000fe40000400000 */
[----:B------:R-:W-:Y:S01]  /*0250*/  FMUL R4, R4, 1.4426950216293334961 ;  /* 0x3fb8aa3b04047820 */ /* 0x000fe20000400000 */
[----:B-----5:R-:W-:Y:S01]  /*0260*/  FADD R16, RZ, -R16 ;  /* 0x80000010ff107221 */ /* 0x020fe20000000000 */
[----:B------:R-:W-:Y:S01]  /*0270*/  FMUL R15, R15, 10 ;  /* 0x412000000f0f7820 */ /* 0x000fe20000400000 */
[----:B------:R-:W-:Y:S02]  /*0280*/  FMUL R14, R14, 1.4426950216293334961 ;  /* 0x3fb8aa3b0e0e7820 */ /* 0x000fe40000400000 */
[----:B------:R-:W-:Y:S01]  /*0290*/  FSETP.GEU.AND P1, PT, R4, -126, PT ;  /* 0xc2fc00000400780b */ /* 0x000fe20003f2e000 */
[----:B------:R-:W-:Y:S01]  /*02a0*/  FMUL R16, R16, 10 ;  /* 0x4120000010107820 */ /* 0x000fe20000400000 */
[----:B------:R-:W-:Y:S01]  /*02b0*/  FMUL R15, R15, 1.4426950216293334961 ;  /* 0x3fb8aa3b0f0f7820 */ /* 0x000fe20000400000 */
[----:B------:R-:W-:-:S02]  /*02c0*/  FSETP.GEU.AND P2, PT, R14, -126, PT ;  /* 0xc2fc00000e00780b */ /* 0x000fc40003f4e000 */
[----:B------:R-:W-:Y:S02]  /*02d0*/  FMUL R16, R16, 1.4426950216293334961 ;  /* 0x3fb8aa3b10107820 */ /* 0x000fe40000400000 */
[----:B------:R-:W-:Y:S01]  /*02e0*/  FSETP.GEU.AND P3, PT, R15, -126, PT ;  /* 0xc2fc00000f00780b */ /* 0x000fe20003f6e000 */
[----:B------:R-:W-:Y:S02]  /*02f0*/  FADD R0, RZ, -R0 ;  /* 0x80000000ff007221 */ /* 0x000fe40000000000 */
[----:B------:R-:W-:Y:S02]  /*0300*/  FSETP.GEU.AND P4, PT, R16, -126, PT ;  /* 0xc2fc00001000780b */ /* 0x000fe40003f8e000 */
[----:B------:R-:W-:Y:S01]  /*0310*/  FMUL R0, R0, 10 ;  /* 0x4120000000007820 */ /* 0x000fe20000400000 */
[----:B------:R-:W-:-:S03]  /*0320*/  @!P1 FMUL R4, R4, 0.5 ;  /* 0x3f00000004049820 */ /* 0x000fc60000400000 */
[----:B------:R-:W-:Y:S01]  /*0330*/  FMUL R0, R0, 1.4426950216293334961 ;  /* 0x3fb8aa3b00007820 */ /* 0x000fe20000400000 */
[----:B------:R-:W-:Y:S01]  /*0340*/  @!P2 FMUL R14, R14, 0.5 ;  /* 0x3f0000000e0ea820 */ /* 0x000fe20000400000 */
[----:B------:R-:W1:Y:S02]  /*0350*/  MUFU.EX2 R2, R4 ;  /* 0x0000000400027308 */ /* 0x000e640000000800 */
[----:B------:R-:W-:-:S03]  /*0360*/  @!P3 FMUL R15, R15, 0.5 ;  /* 0x3f0000000f0fb820 */ /* 0x000fc60000400000 */
[----:B------:R-:W-:-:S03]  /*0370*/  @!P4 FMUL R16, R16, 0.5 ;  /* 0x3f0000001010c820 */ /* 0x000fc60000400000 */
[----:B------:R-:W2:Y:S01]  /*0380*/  MUFU.EX2 R3, R14 ;  /* 0x0000000e00037308 */ /* 0x000ea20000000800 */
[----:B-1----:R-:W-:-:S07]  /*0390*/  @!P1 FMUL R2, R2, R2 ;  /* 0x0000000202029220 */ /* 0x002fce0000400000 */
[----:B------:R-:W1:Y:S01]  /*03a0*/  MUFU.EX2 R7, R15 ;  /* 0x0000000f00077308 */ /* 0x000e620000000800 */
[----:B--2---:R-:W-:-:S07]  /*03b0*/  @!P2 FMUL R3, R3, R3 ;  /* 0x000000030303a220 */ /* 0x004fce0000400000 */
[----:B------:R-:W2:Y:S01]  /*03c0*/  MUFU.EX2 R9, R16 ;  /* 0x0000001000097308 */ /* 0x000ea20000000800 */
[----:B------:R-:W-:Y:S01]  /*03d0*/  FSETP.GEU.AND P2, PT, R0, -126, PT ;  /* 0xc2fc00000000780b */ /* 0x000fe20003f4e000 */
[----:B------:R-:W-:Y:S01]  /*03e0*/  FADD R2, R2, R3 ;  /* 0x0000000302027221 */ /* 0x000fe20000000000 */
[----:B-1----:R-:W-:-:S04]  /*03f0*/  @!P3 FMUL R7, R7, R7 ;  /* 0x000000070707b220 */ /* 0x002fc80000400000 */
[----:B------:R-:W-:-:S07]  /*0400*/  FADD R2, R2, R7 ;  /* 0x0000000702027221 */ /* 0x000fce0000000000 */
[----:B------:R-:W-:Y:S01]  /*0410*/  @!P2 FMUL R0, R0, 0.5 ;  /* 0x3f0000000000a820 */ /* 0x000fe20000400000 */
[----:B--2---:R-:W-:-:S03]  /*0420*/  @!P4 FMUL R9, R9, R9 ;  /* 0x000000090909c220 */ /* 0x004fc60000400000 */
[----:B------:R-:W1:Y:S01]  /*0430*/  MUFU.EX2 R4, R0 ;  /* 0x0000000000047308 */ /* 0x000e620000000800 */
[----:B------:R-:W-:Y:S02]  /*0440*/  FADD R9, R2, R9 ;  /* 0x0000000902097221 */ /* 0x000fe40000000000 */
[----:B------:R-:W2:Y:S03]  /*0450*/  LDC.64 R2, c[0x0][0x218] ;  /* 0x00008600ff027b82 */ /* 0x000ea60000000a00 */
[C---:B------:R-:W-:Y:S02]  /*0460*/  FSETP.GT.AND P1, PT, R9.reuse, 8.50705917302346158658e+37, PT ;  /* 0x7e8000000900780b */ /* 0x040fe40003f24000 */
[----:B------:R-:W-:Y:S01]  /*0470*/  FSETP.GEU.AND P3, PT, R9, 1.175494350822287508e-38, PT ;  /* 0x008000000900780b */ /* 0x000fe20003f6e000 */
[----:B-1----:R-:W-:-:S10]  /*0480*/  @!P2 FMUL R4, R4, R4 ;  /* 0x000000040404a220 */ /* 0x002fd40000400000 */
[----:B------:R-:W-:Y:S01]  /*0490*/  @P1 FMUL R9, R9, 0.25 ;  /* 0x3e80000009091820 */ /* 0x000fe20000400000 */
[----:B------:R-:W-:-:S03]  /*04a0*/  @P1 FMUL R4, R4, 0.25 ;  /* 0x3e80000004041820 */ /* 0x000fc60000400000 */
[----:B------:R-:W-:Y:S01]  /*04b0*/  @!P3 FMUL R9, R9, 16777216 ;  /* 0x4b8000000909b820 */ /* 0x000fe20000400000 */
[----:B------:R-:W-:Y:S01]  /*04c0*/  @!P3 FMUL R4, R4, 16777216 ;  /* 0x4b8000000404b820 */ /* 0x000fe20000400000 */
[----:B--2---:R-:W-:-:S04]  /*04d0*/  IMAD.WIDE R2, R5, 0x4, R2 ;  /* 0x0000000405027825 */ /* 0x004fc800078e0202 */
[----:B------:R-:W1:Y:S02]  /*04e0*/  MUFU.RCP R9, R9 ;  /* 0x0000000900097308 */ /* 0x000e640000001000 */
[----:B-1----:R-:W-:Y:S01]  /*04f0*/  FMUL R5, R9, R4 ;  /* 0x0000000409057220 */ /* 0x002fe20000400000 */
[----:B------:R-:W-:Y:S06]  /*0500*/  @P0 EXIT ;  /* 0x000000000000094d */ /* 0x000fec0003800000 */
[----:B------:R-:W-:Y:S01]  /*0510*/  STG.E desc[UR4][R2.64], R5 ;  /* 0x0000000502007986 */ /* 0x000fe2000c101904 */
[----:B------:R-:W-:Y:S05]  /*0520*/  EXIT ;  /* 0x000000000000794d */ /* 0x000fea0003800000 */
.L_x_0:
[----:B------:R-:W-:-:S00]  /*0530*/  BRA `(.L_x_0) ;  /* 0xfffffffc00fc7947 */ /* 0x000fc0000383ffff */
[----:B------:R-:W-:-:S00]  /*0540*/  NOP ;  /* 0x0000000000007918 */ /* 0x000fc00000000000 */
        /* <DEDUP_REMOVED lines=11> */
.L_x_1:


//--------------------- .nv.constant0.triton_poi_fused_div_exp_neg_sum_2 --------------------------
	.section	.nv.constant0.triton_poi_fused_div_exp_neg_sum_2,"a",@progbits
	.sectionflags	@""
	.align	4
.nv.constant0.triton_poi_fused_div_exp_neg_sum_2:
	.zero		548
